	.headerflags	@"EF_CUDA_TEXMODE_UNIFIED EF_CUDA_64BIT_ADDRESS EF_CUDA_ACCELERATORS EF_CUDA_SM90 EF_CUDA_VIRTUAL_SM(EF_CUDA_SM90)"
	.elftype	@"ET_EXEC"


//--------------------- .nv.info                  --------------------------
	.section	.nv.info,"",@"SHT_CUDA_INFO"
	.align	4


	//----- nvinfo : EIATTR_REGCOUNT
	.align		4
        /*0000*/ 	.byte	0x04, 0x2f
        /*0002*/ 	.short	(.L_3 - .L_2)
	.align		4
.L_2:
        /*0004*/ 	.word	index@(triton_poi_fused__native_batch_norm_legit_no_training_silu_30)
        /*0008*/ 	.word	0x0000001a


	//----- nvinfo : EIATTR_MIN_STACK_SIZE
	.align		4
.L_3:
        /*000c*/ 	.byte	0x04, 0x12
        /*000e*/ 	.short	(.L_5 - .L_4)
	.align		4
.L_4:
        /*0010*/ 	.word	index@(triton_poi_fused__native_batch_norm_legit_no_training_silu_30)
        /*0014*/ 	.word	0x00000000


	//----- nvinfo : EIATTR_FRAME_SIZE
	.align		4
.L_5:
        /*0018*/ 	.byte	0x04, 0x11
        /*001a*/ 	.short	(.L_7 - .L_6)
	.align		4
.L_6:
        /*001c*/ 	.word	index@(triton_poi_fused__native_batch_norm_legit_no_training_silu_30)
        /*0020*/ 	.word	0x00000000


	//----- nvinfo : EIATTR_MIN_STACK_SIZE
	.align		4
.L_7:
        /*0024*/ 	.byte	0x04, 0x12
        /*0026*/ 	.short	(.L_9 - .L_8)
	.align		4
.L_8:
        /*0028*/ 	.word	index@(triton_poi_fused__native_batch_norm_legit_no_training_silu_30)
        /*002c*/ 	.word	0x00000000
.L_9:


//--------------------- .nv.info.triton_poi_fused__native_batch_norm_legit_no_training_silu_30 --------------------------
	.section	.nv.info.triton_poi_fused__native_batch_norm_legit_no_training_silu_30,"",@"SHT_CUDA_INFO"
	.sectionflags	@""
	.align	4


	//----- nvinfo : EIATTR_CUDA_API_VERSION
	.align		4
        /*0000*/ 	.byte	0x04, 0x37
        /*0002*/ 	.short	(.L_11 - .L_10)
.L_10:
        /*0004*/ 	.word	0x0000007c


	//----- nvinfo : EIATTR_KPARAM_INFO
	.align		4
.L_11:
        /*0008*/ 	.byte	0x04, 0x17
        /*000a*/ 	.short	(.L_13 - .L_12)
.L_12:
        /*000c*/ 	.word	0x00000000
        /*0010*/ 	.short	0x0007
        /*0012*/ 	.short	0x0034
        /*0014*/ 	.byte	0x00, 0xf0, 0x11, 0x00


	//----- nvinfo : EIATTR_KPARAM_INFO
	.align		4
.L_13:
        /*0018*/ 	.byte	0x04, 0x17
        /*001a*/ 	.short	(.L_15 - .L_14)
.L_14:
        /*001c*/ 	.word	0x00000000
        /*0020*/ 	.short	0x0006
        /*0022*/ 	.short	0x0030
        /*0024*/ 	.byte	0x00, 0xf0, 0x11, 0x00


	//----- nvinfo : EIATTR_KPARAM_INFO
	.align		4
.L_15:
        /*0028*/ 	.byte	0x04, 0x17
        /*002a*/ 	.short	(.L_17 - .L_16)
.L_16:
        /*002c*/ 	.word	0x00000000
        /*0030*/ 	.short	0x0005
        /*0032*/ 	.short	0x0028
        /*0034*/ 	.byte	0x00, 0xf4, 0x21, 0x00


	//----- nvinfo : EIATTR_KPARAM_INFO
	.align		4
.L_17:
        /*0038*/ 	.byte	0x04, 0x17
        /*003a*/ 	.short	(.L_19 - .L_18)
.L_18:
        /*003c*/ 	.word	0x00000000
        /*0040*/ 	.short	0x0004
        /*0042*/ 	.short	0x0020
        /*0044*/ 	.byte	0x00, 0xf4, 0x21, 0x00


	//----- nvinfo : EIATTR_KPARAM_INFO
	.align		4
.L_19:
        /*0048*/ 	.byte	0x04, 0x17
        /*004a*/ 	.short	(.L_21 - .L_20)
.L_20:
        /*004c*/ 	.word	0x00000000
        /*0050*/ 	.short	0x0003
        /*0052*/ 	.short	0x0018
        /*0054*/ 	.byte	0x00, 0xf4, 0x21, 0x00


	//----- nvinfo : EIATTR_KPARAM_INFO
	.align		4
.L_21:
        /*0058*/ 	.byte	0x04, 0x17
        /*005a*/ 	.short	(.L_23 - .L_22)
.L_22:
        /*005c*/ 	.word	0x00000000
        /*0060*/ 	.short	0x0002
        /*0062*/ 	.short	0x0010
        /*0064*/ 	.byte	0x00, 0xf4, 0x21, 0x00


	//----- nvinfo : EIATTR_KPARAM_INFO
	.align		4
.L_23:
        /*0068*/ 	.byte	0x04, 0x17
        /*006a*/ 	.short	(.L_25 - .L_24)
.L_24:
        /*006c*/ 	.word	0x00000000
        /*0070*/ 	.short	0x0001
        /*0072*/ 	.short	0x0008
        /*0074*/ 	.byte	0x00, 0xf4, 0x21, 0x00


	//----- nvinfo : EIATTR_KPARAM_INFO
	.align		4
.L_25:
        /*0078*/ 	.byte	0x04, 0x17
        /*007a*/ 	.short	(.L_27 - .L_26)
.L_26:
        /*007c*/ 	.word	0x00000000
        /*0080*/ 	.short	0x0000
        /*0082*/ 	.short	0x0000
        /*0084*/ 	.byte	0x00, 0xf4, 0x21, 0x00


	//----- nvinfo : EIATTR_SPARSE_MMA_MASK
	.align		4
.L_27:
        /*0088*/ 	.byte	0x03, 0x50
        /*008a*/ 	.short	0x0000


	//----- nvinfo : EIATTR_MAXREG_COUNT
	.align		4
        /*008c*/ 	.byte	0x03, 0x1b
        /*008e*/ 	.short	0x00ff


	//----- nvinfo : EIATTR_EXIT_INSTR_OFFSETS
	.align		4
        /*0090*/ 	.byte	0x04, 0x1c
        /*0092*/ 	.short	(.L_29 - .L_28)


	//   ....[0]....
.L_28:
        /*0094*/ 	.word	0x000006c0


	//   ....[1]....
        /*0098*/ 	.word	0x00000710


	//----- nvinfo : EIATTR_REQNTID
	.align		4
.L_29:
        /*009c*/ 	.byte	0x04, 0x10
        /*009e*/ 	.short	(.L_31 - .L_30)
.L_30:
        /*00a0*/ 	.word	0x00000080
        /*00a4*/ 	.word	0x00000001
        /*00a8*/ 	.word	0x00000001


	//----- nvinfo : EIATTR_CBANK_PARAM_SIZE
	.align		4
.L_31:
        /*00ac*/ 	.byte	0x03, 0x19
        /*00ae*/ 	.short	0x0038


	//----- nvinfo : EIATTR_PARAM_CBANK
	.align		4
        /*00b0*/ 	.byte	0x04, 0x0a
        /*00b2*/ 	.short	(.L_33 - .L_32)
	.align		4
.L_32:
        /*00b4*/ 	.word	index@(.nv.constant0.triton_poi_fused__native_batch_norm_legit_no_training_silu_30)
        /*00b8*/ 	.short	0x0210
        /*00ba*/ 	.short	0x0038


	//----- nvinfo : EIATTR_SW_WAR
	.align		4
.L_33:
        /*00bc*/ 	.byte	0x04, 0x36
        /*00be*/ 	.short	(.L_35 - .L_34)
.L_34:
        /*00c0*/ 	.word	0x00000008
.L_35:


//--------------------- .nv.callgraph             --------------------------
	.section	.nv.callgraph,"",@"SHT_CUDA_CALLGRAPH"
	.align	4
	.sectionentsize	8
	.align		4
        /*0000*/ 	.word	0x00000000
	.align		4
        /*0004*/ 	.word	0xffffffff
	.align		4
        /*0008*/ 	.word	0x00000000
	.align		4
        /*000c*/ 	.word	0xfffffffe
	.align		4
        /*0010*/ 	.word	0x00000000
	.align		4
        /*0014*/ 	.word	0xfffffffd
	.align		4
        /*0018*/ 	.word	0x00000000
	.align		4
        /*001c*/ 	.word	0xfffffffc


//--------------------- .nv.constant4             --------------------------
	.section	.nv.constant4,"a",@progbits
	.align	8
	.align		8
.nv.constant4:
        /*0000*/ 	.dword	_$_str
	.align		8
        /*0008*/ 	.dword	_$_str_$_2


//--------------------- .text.triton_poi_fused__native_batch_norm_legit_no_training_silu_30 --------------------------
	.section	.text.triton_poi_fused__native_batch_norm_legit_no_training_silu_30,"ax",@progbits
	.sectionflags	@"SHF_BARRIERS=1"
	.align	128
        .global         triton_poi_fused__native_batch_norm_legit_no_training_silu_30
        .type           triton_poi_fused__native_batch_norm_legit_no_training_silu_30,@function
        .size           triton_poi_fused__native_batch_norm_legit_no_training_silu_30,(.L_x_1 - triton_poi_fused__native_batch_norm_legit_no_training_silu_30)
        .other          triton_poi_fused__native_batch_norm_legit_no_training_silu_30,@"STO_CUDA_ENTRY STV_DEFAULT"
triton_poi_fused__native_batch_norm_legit_no_training_silu_30:
.text.triton_poi_fused__native_batch_norm_legit_no_training_silu_30:
[----:B------:R-:W0:Y:S01]  /*0000*/  LDC R1, c[0x0][0x28] ;  /* 0x00000a00ff017b82 */ /* 0x000e220000000800 */
[----:B------:R-:W1:Y:S07]  /*0010*/  S2R R10, SR_TID.X ;  /* 0x00000000000a7919 */ /* 0x000e6e0000002100 */
[----:B------:R-:W2:Y:S01]  /*0020*/  LDC.64 R2, c[0x0][0x220] ;  /* 0x00008800ff027b82 */ /* 0x000ea20000000a00 */
[----:B------:R-:W-:Y:S01]  /*0030*/  CS2R R6, SRZ ;  /* 0x0000000000067805 */ /* 0x000fe2000001ff00 */
[----:B------:R-:W-:Y:S01]  /*0040*/  ULDC.64 UR6, c[0x0][0x208] ;  /* 0x0000820000067ab9 */ /* 0x000fe20000000a00 */
[----:B------:R-:W3:Y:S01]  /*0050*/  S2R R0, SR_CTAID.X ;  /* 0x0000000000007919 */ /* 0x000ee20000002500 */
[----:B------:R-:W4:Y:S04]  /*0060*/  S2R R8, SR_CTAID.Y ;  /* 0x0000000000087919 */ /* 0x000f280000002600 */
[----:B------:R-:W5:Y:S08]  /*0070*/  LDC.64 R16, c[0x0][0x210] ;  /* 0x00008400ff107b82 */ /* 0x000f700000000a00 */
[----:B------:R-:W5:Y:S08]  /*0080*/  LDC.64 R20, c[0x0][0x218] ;  /* 0x00008600ff147b82 */ /* 0x000f700000000a00 */
[----:B------:R-:W5:Y:S01]  /*0090*/  LDC.64 R14, c[0x0][0x230] ;  /* 0x00008c00ff0e7b82 */ /* 0x000f620000000a00 */
[----:B-1----:R-:W-:-:S07]  /*00a0*/  SHF.L.U32 R9, R10, 0x1, RZ ;  /* 0x000000010a097819 */ /* 0x002fce00000006ff */
[----:B------:R-:W1:Y:S01]  /*00b0*/  LDC.64 R12, c[0x0][0x228] ;  /* 0x00008a00ff0c7b82 */ /* 0x000e620000000a00 */
[----:B------:R-:W-:-:S04]  /*00c0*/  LOP3.LUT R9, R9, 0xfe, RZ, 0xc0, !PT ;  /* 0x000000fe09097812 */ /* 0x000fc800078ec0ff */
[----:B---3--:R-:W-:-:S04]  /*00d0*/  PRMT R11, R9, 0x6540, R0 ;  /* 0x00006540090b7816 */ /* 0x008fc80000000000 */
[C---:B------:R-:W-:Y:S01]  /*00e0*/  ISETP.GE.AND P2, PT, R11.reuse, 0x200, PT ;  /* 0x000002000b00780c */ /* 0x040fe20003f46270 */
[----:B--2---:R-:W-:-:S12]  /*00f0*/  IMAD.WIDE R2, R11, 0x4, R2 ;  /* 0x000000040b027825 */ /* 0x004fd800078e0202 */
[----:B------:R2:W3:Y:S01]  /*0100*/  @!P2 LDG.E.EL.64 R6, desc[UR6][R2.64] ;  /* 0x000000060206a981 */ /* 0x0004e2000c2e1b00 */
[C---:B----4-:R-:W-:Y:S01]  /*0110*/  ISETP.GE.AND P0, PT, R8.reuse, 0x40, PT ;  /* 0x000000400800780c */ /* 0x050fe20003f06270 */
[C---:B0----5:R-:W-:Y:S01]  /*0120*/  IMAD.WIDE R20, R11.reuse, 0x4, R20 ;  /* 0x000000040b147825 */ /* 0x061fe200078e0214 */
[----:B------:R-:W-:Y:S02]  /*0130*/  LEA R5, R8, R11, 0x9 ;  /* 0x0000000b08057211 */ /* 0x000fe400078e48ff */
[C---:B------:R-:W-:Y:S01]  /*0140*/  ISETP.LT.AND P1, PT, R11.reuse, 0x200, !P0 ;  /* 0x000002000b00780c */ /* 0x040fe20004721270 */
[----:B------:R-:W-:-:S04]  /*0150*/  IMAD.WIDE R22, R11, 0x4, R14 ;  /* 0x000000040b167825 */ /* 0x000fc800078e020e */
[----:B------:R-:W-:Y:S01]  /*0160*/  IMAD.WIDE R16, R5, 0x4, R16 ;  /* 0x0000000405107825 */ /* 0x000fe200078e0210 */
[----:B------:R-:W-:Y:S02]  /*0170*/  CS2R R4, SRZ ;  /* 0x0000000000047805 */ /* 0x000fe4000001ff00 */
[----:B--2---:R-:W-:Y:S02]  /*0180*/  CS2R R2, SRZ ;  /* 0x0000000000027805 */ /* 0x004fe4000001ff00 */
[----:B------:R-:W-:Y:S02]  /*0190*/  CS2R R14, SRZ ;  /* 0x00000000000e7805 */ /* 0x000fe4000001ff00 */
[----:B------:R-:W-:Y:S01]  /*01a0*/  CS2R R18, SRZ ;  /* 0x0000000000127805 */ /* 0x000fe2000001ff00 */
[----:B-1----:R-:W-:Y:S01]  /*01b0*/  IMAD.WIDE R12, R11, 0x4, R12 ;  /* 0x000000040b0c7825 */ /* 0x002fe200078e020c */
[----:B------:R0:W2:Y:S04]  /*01c0*/  @!P2 LDG.E.EL.64 R4, desc[UR6][R20.64] ;  /* 0x000000061404a981 */ /* 0x0000a8000c2e1b00 */
[----:B------:R-:W2:Y:S04]  /*01d0*/  @P1 LDG.E.EL.64 R2, desc[UR6][R16.64] ;  /* 0x0000000610021981 */ /* 0x000ea8000c2e1b00 */
[----:B------:R1:W4:Y:S04]  /*01e0*/  @!P2 LDG.E.EL.64 R14, desc[UR6][R12.64] ;  /* 0x000000060c0ea981 */ /* 0x000328000c2e1b00 */
[----:B------:R-:W4:Y:S01]  /*01f0*/  @!P2 LDG.E.EL.64 R18, desc[UR6][R22.64] ;  /* 0x000000061612a981 */ /* 0x000f22000c2e1b00 */
[----:B------:R-:W5:Y:S01]  /*0200*/  S2UR UR5, SR_CgaCtaId ;  /* 0x00000000000579c3 */ /* 0x000f620000008800 */
[----:B------:R-:W-:-:S02]  /*0210*/  UMOV UR4, 0x400 ;  /* 0x0000040000047882 */ /* 0x000fc40000000000 */
[----:B-----5:R-:W-:-:S06]  /*0220*/  UPRMT UR4, UR5, 0x654, UR4 ;  /* 0x0000065405047896 */ /* 0x020fcc0008000004 */
[----:B------:R-:W-:Y:S01]  /*0230*/  LEA R9, R9, UR4, 0x2 ;  /* 0x0000000409097c11 */ /* 0x000fe2000f8e10ff */
[----:B---3--:R-:W-:Y:S01]  /*0240*/  FADD R6, R6, 0.0010000000474974513054 ;  /* 0x3a83126f06067421 */ /* 0x008fe20000000000 */
[----:B------:R-:W-:-:S03]  /*0250*/  FADD R7, R7, 0.0010000000474974513054 ;  /* 0x3a83126f07077421 */ /* 0x000fc60000000000 */
[----:B------:R3:W5:Y:S08]  /*0260*/  MUFU.SQRT R11, R6 ;  /* 0x00000006000b7308 */ /* 0x0007700000002000 */
[----:B0-----:R-:W0:Y:S01]  /*0270*/  MUFU.SQRT R20, R7 ;  /* 0x0000000700147308 */ /* 0x001e220000002000 */
[----:B---3--:R-:W-:Y:S01]  /*0280*/  HFMA2.MMA R6, -RZ, RZ, 1.625, 0 ;  /* 0x3e800000ff067435 */ /* 0x008fe200000001ff */
[----:B-----5:R-:W-:-:S02]  /*0290*/  FSETP.GT.AND P1, PT, R11, 8.50705917302346158658e+37, PT ;  /* 0x7e8000000b00780b */ /* 0x020fc40003f24000 */
[----:B------:R-:W-:Y:S01]  /*02a0*/  FSETP.GEU.AND P3, PT, R11, 1.175494350822287508e-38, PT ;  /* 0x008000000b00780b */ /* 0x000fe20003f6e000 */
[----:B--2---:R-:W-:-:S06]  /*02b0*/  FADD R2, -R4, R2 ;  /* 0x0000000204027221 */ /* 0x004fcc0000000100 */
[----:B-1----:R-:W-:Y:S01]  /*02c0*/  FSEL R12, R6, 1, P1 ;  /* 0x3f800000060c7808 */ /* 0x002fe20000800000 */
[----:B------:R-:W-:Y:S01]  /*02d0*/  FADD R3, -R5, R3 ;  /* 0x0000000305037221 */ /* 0x000fe20000000100 */
[C---:B0-----:R-:W-:Y:S02]  /*02e0*/  FSETP.GT.AND P2, PT, R20.reuse, 8.50705917302346158658e+37, PT ;  /* 0x7e8000001400780b */ /* 0x041fe40003f44000 */
[----:B------:R-:W-:Y:S02]  /*02f0*/  FSETP.GEU.AND P4, PT, R20, 1.175494350822287508e-38, PT ;  /* 0x008000001400780b */ /* 0x000fe40003f8e000 */
[----:B------:R-:W-:Y:S01]  /*0300*/  FSEL R13, R6, 1, P2 ;  /* 0x3f800000060d7808 */ /* 0x000fe20001000000 */
[----:B------:R-:W-:Y:S01]  /*0310*/  @P1 FMUL R11, R11, 0.25 ;  /* 0x3e8000000b0b1820 */ /* 0x000fe20000400000 */
[----:B------:R-:W-:-:S03]  /*0320*/  @!P3 FMUL R12, R12, 16777216 ;  /* 0x4b8000000c0cb820 */ /* 0x000fc60000400000 */
[----:B------:R-:W-:-:S04]  /*0330*/  @!P3 FMUL R11, R11, 16777216 ;  /* 0x4b8000000b0bb820 */ /* 0x000fc80000400000 */
[----:B------:R-:W-:Y:S02]  /*0340*/  @P2 FMUL R20, R20, 0.25 ;  /* 0x3e80000014142820 */ /* 0x000fe40000400000 */
[----:B------:R-:W0:Y:S01]  /*0350*/  MUFU.RCP R11, R11 ;  /* 0x0000000b000b7308 */ /* 0x000e220000001000 */
[----:B------:R-:W-:Y:S01]  /*0360*/  @!P4 FMUL R13, R13, 16777216 ;  /* 0x4b8000000d0dc820 */ /* 0x000fe20000400000 */
[----:B------:R-:W-:-:S06]  /*0370*/  @!P4 FMUL R20, R20, 16777216 ;  /* 0x4b8000001414c820 */ /* 0x000fcc0000400000 */
[----:B------:R-:W1:Y:S01]  /*0380*/  MUFU.RCP R20, R20 ;  /* 0x0000001400147308 */ /* 0x000e620000001000 */
[----:B0-----:R-:W-:-:S04]  /*0390*/  FMUL R7, R11, R12 ;  /* 0x0000000c0b077220 */ /* 0x001fc80000400000 */
[----:B------:R-:W-:Y:S01]  /*03a0*/  FMUL R7, R2, R7 ;  /* 0x0000000702077220 */ /* 0x000fe20000400000 */
[----:B-1----:R-:W-:-:S03]  /*03b0*/  FMUL R4, R20, R13 ;  /* 0x0000000d14047220 */ /* 0x002fc60000400000 */
[----:B----4-:R-:W-:Y:S01]  /*03c0*/  FFMA R7, R7, R14, R18 ;  /* 0x0000000e07077223 */ /* 0x010fe20000000012 */
[----:B------:R-:W-:-:S03]  /*03d0*/  FMUL R4, R3, R4 ;  /* 0x0000000403047220 */ /* 0x000fc60000400000 */
[----:B------:R-:W-:Y:S01]  /*03e0*/  FADD R2, RZ, -R7 ;  /* 0x80000007ff027221 */ /* 0x000fe20000000000 */
[----:B------:R-:W-:-:S03]  /*03f0*/  FFMA R4, R4, R15, R19 ;  /* 0x0000000f04047223 */ /* 0x000fc60000000013 */
[----:B------:R-:W-:Y:S01]  /*0400*/  FMUL R2, R2, 1.4426950216293334961 ;  /* 0x3fb8aa3b02027820 */ /* 0x000fe20000400000 */
[----:B------:R-:W-:-:S04]  /*0410*/  FADD R3, RZ, -R4 ;  /* 0x80000004ff037221 */ /* 0x000fc80000000000 */
[----:B------:R-:W-:Y:S01]  /*0420*/  FSETP.GEU.AND P1, PT, R2, -126, PT ;  /* 0xc2fc00000200780b */ /* 0x000fe20003f2e000 */
[----:B------:R-:W-:-:S05]  /*0430*/  FMUL R5, R3, 1.4426950216293334961 ;  /* 0x3fb8aa3b03057820 */ /* 0x000fca0000400000 */
[----:B------:R-:W-:-:S07]  /*0440*/  FSETP.GEU.AND P2, PT, R5, -126, PT ;  /* 0xc2fc00000500780b */ /* 0x000fce0003f4e000 */
[----:B------:R-:W-:-:S04]  /*0450*/  @!P1 FMUL R2, R2, 0.5 ;  /* 0x3f00000002029820 */ /* 0x000fc80000400000 */
[----:B------:R-:W0:Y:S02]  /*0460*/  MUFU.EX2 R3, R2 ;  /* 0x0000000200037308 */ /* 0x000e240000000800 */
[----:B------:R-:W-:-:S06]  /*0470*/  @!P2 FMUL R5, R5, 0.5 ;  /* 0x3f0000000505a820 */ /* 0x000fcc0000400000 */
[----:B------:R1:W2:Y:S01]  /*0480*/  MUFU.EX2 R11, R5 ;  /* 0x00000005000b7308 */ /* 0x0002a20000000800 */
[----:B0-----:R-:W-:Y:S01]  /*0490*/  @!P1 FMUL R3, R3, R3 ;  /* 0x0000000303039220 */ /* 0x001fe20000400000 */
[----:B-1----:R-:W-:-:S03]  /*04a0*/  LOP3.LUT R5, R10, 0x7f, RZ, 0xc0, !PT ;  /* 0x0000007f0a057812 */ /* 0x002fc600078ec0ff */
[----:B------:R-:W-:Y:S01]  /*04b0*/  FADD R3, R3, 1 ;  /* 0x3f80000003037421 */ /* 0x000fe20000000000 */
[----:B------:R-:W-:Y:S01]  /*04c0*/  LEA R10, R5, UR4, 0x2 ;  /* 0x00000004050a7c11 */ /* 0x000fe2000f8e10ff */
[----:B--2---:R-:W-:-:S03]  /*04d0*/  @!P2 FMUL R11, R11, R11 ;  /* 0x0000000b0b0ba220 */ /* 0x004fc60000400000 */
[----:B------:R-:W-:Y:S02]  /*04e0*/  FSETP.GT.AND P1, PT, R3, 8.50705917302346158658e+37, PT ;  /* 0x7e8000000300780b */ /* 0x000fe40003f24000 */
[----:B------:R-:W-:Y:S01]  /*04f0*/  PRMT R0, R5, 0x6540, R0 ;  /* 0x0000654005007816 */ /* 0x000fe20000000000 */
[----:B------:R-:W-:Y:S01]  /*0500*/  FADD R11, R11, 1 ;  /* 0x3f8000000b0b7421 */ /* 0x000fe20000000000 */
[----:B------:R-:W-:-:S04]  /*0510*/  FSEL R2, R6, 1, P1 ;  /* 0x3f80000006027808 */ /* 0x000fc80000800000 */
[----:B------:R-:W-:-:S04]  /*0520*/  FSETP.GT.AND P2, PT, R11, 8.50705917302346158658e+37, PT ;  /* 0x7e8000000b00780b */ /* 0x000fc80003f44000 */
[----:B------:R-:W-:Y:S01]  /*0530*/  FSEL R6, R6, 1, P2 ;  /* 0x3f80000006067808 */ /* 0x000fe20001000000 */
[----:B------:R-:W-:Y:S01]  /*0540*/  @P1 FMUL R3, R3, 0.25 ;  /* 0x3e80000003031820 */ /* 0x000fe20000400000 */
[----:B------:R-:W-:-:S05]  /*0550*/  ISETP.LT.AND P1, PT, R0, 0x200, !P0 ;  /* 0x000002000000780c */ /* 0x000fca0004721270 */
[----:B------:R-:W0:Y:S02]  /*0560*/  MUFU.RCP R3, R3 ;  /* 0x0000000300037308 */ /* 0x000e240000001000 */
[----:B------:R-:W-:-:S06]  /*0570*/  @P2 FMUL R11, R11, 0.25 ;  /* 0x3e8000000b0b2820 */ /* 0x000fcc0000400000 */
[----:B------:R-:W1:Y:S01]  /*0580*/  MUFU.RCP R11, R11 ;  /* 0x0000000b000b7308 */ /* 0x000e620000001000 */
[----:B0-----:R-:W-:-:S04]  /*0590*/  FMUL R2, R3, R2 ;  /* 0x0000000203027220 */ /* 0x001fc80000400000 */
[----:B------:R-:W-:Y:S01]  /*05a0*/  FMUL R12, R7, R2 ;  /* 0x00000002070c7220 */ /* 0x000fe20000400000 */
[----:B------:R-:W-:Y:S01]  /*05b0*/  SHF.R.S32.HI R7, RZ, 0x1f, R8 ;  /* 0x0000001fff077819 */ /* 0x000fe20000011408 */
[----:B------:R-:W0:Y:S01]  /*05c0*/  LDC.64 R2, c[0x0][0x238] ;  /* 0x00008e00ff027b82 */ /* 0x000e220000000a00 */
[----:B-1----:R-:W-:Y:S02]  /*05d0*/  FMUL R13, R11, R6 ;  /* 0x000000060b0d7220 */ /* 0x002fe40000400000 */
[----:B------:R-:W-:Y:S02]  /*05e0*/  LEA.HI R7, R7, R8, RZ, 0x4 ;  /* 0x0000000807077211 */ /* 0x000fe400078f20ff */
[----:B------:R-:W-:Y:S01]  /*05f0*/  LOP3.LUT R6, R0, 0x80, RZ, 0xfc, !PT ;  /* 0x0000008000067812 */ /* 0x000fe200078efcff */
[----:B------:R-:W-:Y:S01]  /*0600*/  FMUL R13, R4, R13 ;  /* 0x0000000d040d7220 */ /* 0x000fe20000400000 */
[C---:B------:R-:W-:Y:S02]  /*0610*/  SHF.L.U32 R4, R7.reuse, 0x9, RZ ;  /* 0x0000000907047819 */ /* 0x040fe400000006ff */
[----:B------:R-:W-:-:S02]  /*0620*/  LOP3.LUT R7, R7, 0xfffffff0, RZ, 0xc0, !PT ;  /* 0xfffffff007077812 */ /* 0x000fc400078ec0ff */
[----:B------:R-:W-:Y:S01]  /*0630*/  STS.64 [R9], R12 ;  /* 0x0000000c09007388 */ /* 0x000fe20000000a00 */
[----:B------:R-:W-:Y:S01]  /*0640*/  LOP3.LUT R4, R4, 0xffffe000, RZ, 0xc0, !PT ;  /* 0xffffe00004047812 */ /* 0x000fe200078ec0ff */
[----:B------:R-:W-:Y:S03]  /*0650*/  BAR.SYNC.DEFER_BLOCKING 0x0 ;  /* 0x0000000000007b1d */ /* 0x000fe60000010000 */
[----:B------:R-:W-:Y:S02]  /*0660*/  IADD3 R7, R4, R8, -R7 ;  /* 0x0000000804077210 */ /* 0x000fe40007ffe807 */
[----:B------:R-:W-:Y:S02]  /*0670*/  ISETP.LT.AND P0, PT, R6, 0x200, !P0 ;  /* 0x000002000600780c */ /* 0x000fe40004701270 */
[----:B------:R-:W-:-:S05]  /*0680*/  LEA R5, R0, R7, 0x4 ;  /* 0x0000000700057211 */ /* 0x000fca00078e20ff */
[----:B0-----:R-:W-:Y:S01]  /*0690*/  IMAD.WIDE R4, R5, 0x4, R2 ;  /* 0x0000000405047825 */ /* 0x001fe200078e0202 */
[----:B------:R-:W0:Y:S04]  /*06a0*/  LDS R11, [R10] ;  /* 0x000000000a0b7984 */ /* 0x000e280000000800 */
[----:B0-----:R0:W-:Y:S02]  /*06b0*/  @P1 STG.E desc[UR6][R4.64], R11 ;  /* 0x0000000b04001986 */ /* 0x0011e4000c101906 */
[----:B0-----:R-:W-:Y:S05]  /*06c0*/  @!P0 EXIT ;  /* 0x000000000000894d */ /* 0x001fea0003800000 */
[----:B0-----:R-:W0:Y:S01]  /*06d0*/  LDS R5, [R10+0x200] ;  /* 0x000200000a057984 */ /* 0x001e220000000800 */
[----:B------:R-:W-:-:S05]  /*06e0*/  LEA R7, R6, R7, 0x4 ;  /* 0x0000000706077211 */ /* 0x000fca00078e20ff */
[----:B------:R-:W-:-:S05]  /*06f0*/  IMAD.WIDE R2, R7, 0x4, R2 ;  /* 0x0000000407027825 */ /* 0x000fca00078e0202 */
[----:B0-----:R-:W-:Y:S01]  /*0700*/  STG.E desc[UR6][R2.64], R5 ;  /* 0x0000000502007986 */ /* 0x001fe2000c101906 */
[----:B------:R-:W-:Y:S05]  /*0710*/  EXIT ;  /* 0x000000000000794d */ /* 0x000fea0003800000 */
.L_x_0:
[----:B------:R-:W-:-:S00]  /*0720*/  BRA `(.L_x_0) ;  /* 0xfffffffc00fc7947 */ /* 0x000fc0000383ffff */
[----:B------:R-:W-:-:S00]  /*0730*/  NOP ;  /* 0x0000000000007918 */ /* 0x000fc00000000000 */
        /* <DEDUP_REMOVED lines=12> */
.L_x_1:


//--------------------- .nv.global.init           --------------------------
	.section	.nv.global.init,"aw",@progbits
.nv.global.init:
	.type		_$_str,@object
	.size		_$_str,(_$_str_$_2 - _$_str)
_$_str:
        /*0000*/ 	.byte	0x5f, 0x5f, 0x43, 0x55, 0x44, 0x41, 0x5f, 0x46, 0x54, 0x5a, 0x00
	.type		_$_str_$_2,@object
	.size		_$_str_$_2,(.L_1 - _$_str_$_2)
_$_str_$_2:
        /*000b*/ 	.byte	0x5f, 0x5f, 0x43, 0x55, 0x44, 0x41, 0x5f, 0x50, 0x52, 0x45, 0x43, 0x5f, 0x53, 0x51, 0x52, 0x54
        /*001b*/ 	.byte	0x00
.L_1:


//--------------------- .nv.shared.triton_poi_fused__native_batch_norm_legit_no_training_silu_30 --------------------------
	.section	.nv.shared.triton_poi_fused__native_batch_norm_legit_no_training_silu_30,"aw",@nobits
	.sectionflags	@""
	.align	16
	.zero		1024


//--------------------- .nv.constant0.triton_poi_fused__native_batch_norm_legit_no_training_silu_30 --------------------------
	.section	.nv.constant0.triton_poi_fused__native_batch_norm_legit_no_training_silu_30,"a",@progbits
	.sectionflags	@""
	.align	4
.nv.constant0.triton_poi_fused__native_batch_norm_legit_no_training_silu_30:
	.zero		584
